//
// Generated by NVIDIA NVVM Compiler
//
// Compiler Build ID: CL-36424714
// Cuda compilation tools, release 13.0, V13.0.88
// Based on NVVM 20.0.0
//

.version 9.0
.target sm_100
.address_size 64

	// .globl	_Z16maxpool2d_kernelPKfiiiiiiiiPf

.visible .entry _Z16maxpool2d_kernelPKfiiiiiiiiPf(
	.param .u64 .ptr .align 1 _Z16maxpool2d_kernelPKfiiiiiiiiPf_param_0,
	.param .u32 _Z16maxpool2d_kernelPKfiiiiiiiiPf_param_1,
	.param .u32 _Z16maxpool2d_kernelPKfiiiiiiiiPf_param_2,
	.param .u32 _Z16maxpool2d_kernelPKfiiiiiiiiPf_param_3,
	.param .u32 _Z16maxpool2d_kernelPKfiiiiiiiiPf_param_4,
	.param .u32 _Z16maxpool2d_kernelPKfiiiiiiiiPf_param_5,
	.param .u32 _Z16maxpool2d_kernelPKfiiiiiiiiPf_param_6,
	.param .u32 _Z16maxpool2d_kernelPKfiiiiiiiiPf_param_7,
	.param .u32 _Z16maxpool2d_kernelPKfiiiiiiiiPf_param_8,
	.param .u64 .ptr .align 1 _Z16maxpool2d_kernelPKfiiiiiiiiPf_param_9
)
{
	.reg .pred 	%p<109>;
	.reg .b32 	%r<133>;
	.reg .b32 	%f<84>;
	.reg .b64 	%rd<38>;

	ld.param.u64 	%rd3, [_Z16maxpool2d_kernelPKfiiiiiiiiPf_param_0];
	ld.param.u32 	%r75, [_Z16maxpool2d_kernelPKfiiiiiiiiPf_param_1];
	ld.param.u32 	%r76, [_Z16maxpool2d_kernelPKfiiiiiiiiPf_param_2];
	ld.param.u32 	%r77, [_Z16maxpool2d_kernelPKfiiiiiiiiPf_param_3];
	ld.param.u32 	%r78, [_Z16maxpool2d_kernelPKfiiiiiiiiPf_param_4];
	ld.param.u32 	%r79, [_Z16maxpool2d_kernelPKfiiiiiiiiPf_param_5];
	ld.param.u32 	%r80, [_Z16maxpool2d_kernelPKfiiiiiiiiPf_param_6];
	ld.param.u32 	%r82, [_Z16maxpool2d_kernelPKfiiiiiiiiPf_param_7];
	ld.param.u32 	%r81, [_Z16maxpool2d_kernelPKfiiiiiiiiPf_param_8];
	cvta.to.global.u64 	%rd1, %rd3;
	mov.u32 	%r83, %ctaid.y;
	mov.u32 	%r84, %ntid.y;
	mov.u32 	%r85, %tid.y;
	mad.lo.s32 	%r1, %r83, %r84, %r85;
	mov.u32 	%r86, %ctaid.x;
	mov.u32 	%r87, %ntid.x;
	mov.u32 	%r88, %tid.x;
	mad.lo.s32 	%r2, %r86, %r87, %r88;
	setp.ge.s32 	%p2, %r1, %r82;
	setp.ge.s32 	%p3, %r2, %r81;
	or.pred  	%p4, %p2, %p3;
	@%p4 bra 	$L__BB0_45;
	setp.lt.s32 	%p5, %r77, 1;
	mov.f32 	%f62, 0fFF7FFFFF;
	@%p5 bra 	$L__BB0_44;
	mul.lo.s32 	%r90, %r78, %r1;
	sub.s32 	%r3, %r90, %r79;
	mul.lo.s32 	%r91, %r78, %r2;
	sub.s32 	%r4, %r91, %r79;
	and.b32  	%r5, %r77, 7;
	and.b32  	%r6, %r77, 3;
	and.b32  	%r7, %r77, 2147483640;
	and.b32  	%r8, %r77, 1;
	neg.s32 	%r9, %r7;
	add.s32 	%r92, %r80, %r91;
	sub.s32 	%r10, %r92, %r79;
	shl.b32 	%r11, %r80, 3;
	shl.b32 	%r93, %r80, 1;
	add.s32 	%r94, %r91, %r93;
	sub.s32 	%r12, %r94, %r79;
	mad.lo.s32 	%r95, %r80, 3, %r91;
	sub.s32 	%r13, %r95, %r79;
	shl.b32 	%r96, %r80, 2;
	add.s32 	%r97, %r91, %r96;
	sub.s32 	%r14, %r97, %r79;
	mad.lo.s32 	%r98, %r80, 5, %r91;
	sub.s32 	%r15, %r98, %r79;
	mad.lo.s32 	%r99, %r80, 6, %r91;
	sub.s32 	%r16, %r99, %r79;
	mad.lo.s32 	%r100, %r80, 7, %r91;
	sub.s32 	%r17, %r100, %r79;
	mov.f32 	%f62, 0fFF7FFFFF;
	mov.b32 	%r112, 0;
$L__BB0_3:
	setp.lt.u32 	%p6, %r77, 8;
	mad.lo.s32 	%r102, %r112, %r80, %r3;
	setp.gt.s32 	%p7, %r102, -1;
	setp.lt.s32 	%p8, %r102, %r75;
	and.pred  	%p1, %p7, %p8;
	mul.lo.s32 	%r19, %r102, %r76;
	mov.b32 	%r131, 0;
	@%p6 bra 	$L__BB0_22;
	add.s32 	%r127, %r10, %r19;
	add.s32 	%r125, %r12, %r19;
	add.s32 	%r123, %r13, %r19;
	add.s32 	%r121, %r14, %r19;
	add.s32 	%r119, %r15, %r19;
	add.s32 	%r117, %r16, %r19;
	add.s32 	%r115, %r17, %r19;
	add.s32 	%r113, %r4, %r19;
	mov.u32 	%r114, %r4;
	mov.u32 	%r116, %r17;
	mov.u32 	%r118, %r16;
	mov.u32 	%r120, %r15;
	mov.u32 	%r122, %r14;
	mov.u32 	%r124, %r13;
	mov.u32 	%r126, %r12;
	mov.u32 	%r128, %r10;
	mov.u32 	%r129, %r9;
$L__BB0_5:
	.pragma "nounroll";
	setp.gt.s32 	%p9, %r114, -1;
	setp.lt.s32 	%p10, %r114, %r76;
	and.pred  	%p11, %p9, %p10;
	and.pred  	%p12, %p1, %p11;
	not.pred 	%p13, %p12;
	@%p13 bra 	$L__BB0_7;
	mul.wide.s32 	%rd4, %r113, 4;
	add.s64 	%rd5, %rd1, %rd4;
	ld.global.nc.f32 	%f43, [%rd5];
	setp.gt.f32 	%p14, %f43, %f62;
	selp.f32 	%f62, %f43, %f62, %p14;
$L__BB0_7:
	setp.gt.s32 	%p15, %r128, -1;
	setp.lt.s32 	%p16, %r128, %r76;
	and.pred  	%p17, %p15, %p16;
	and.pred  	%p18, %p1, %p17;
	not.pred 	%p19, %p18;
	@%p19 bra 	$L__BB0_9;
	mul.wide.s32 	%rd6, %r127, 4;
	add.s64 	%rd7, %rd1, %rd6;
	ld.global.nc.f32 	%f44, [%rd7];
	setp.gt.f32 	%p20, %f44, %f62;
	selp.f32 	%f62, %f44, %f62, %p20;
$L__BB0_9:
	setp.gt.s32 	%p21, %r126, -1;
	setp.lt.s32 	%p22, %r126, %r76;
	and.pred  	%p23, %p21, %p22;
	and.pred  	%p24, %p1, %p23;
	not.pred 	%p25, %p24;
	@%p25 bra 	$L__BB0_11;
	mul.wide.s32 	%rd8, %r125, 4;
	add.s64 	%rd9, %rd1, %rd8;
	ld.global.nc.f32 	%f45, [%rd9];
	setp.gt.f32 	%p26, %f45, %f62;
	selp.f32 	%f62, %f45, %f62, %p26;
$L__BB0_11:
	setp.gt.s32 	%p27, %r124, -1;
	setp.lt.s32 	%p28, %r124, %r76;
	and.pred  	%p29, %p27, %p28;
	and.pred  	%p30, %p1, %p29;
	not.pred 	%p31, %p30;
	@%p31 bra 	$L__BB0_13;
	mul.wide.s32 	%rd10, %r123, 4;
	add.s64 	%rd11, %rd1, %rd10;
	ld.global.nc.f32 	%f46, [%rd11];
	setp.gt.f32 	%p32, %f46, %f62;
	selp.f32 	%f62, %f46, %f62, %p32;
$L__BB0_13:
	setp.gt.s32 	%p33, %r122, -1;
	setp.lt.s32 	%p34, %r122, %r76;
	and.pred  	%p35, %p33, %p34;
	and.pred  	%p36, %p1, %p35;
	not.pred 	%p37, %p36;
	@%p37 bra 	$L__BB0_15;
	mul.wide.s32 	%rd12, %r121, 4;
	add.s64 	%rd13, %rd1, %rd12;
	ld.global.nc.f32 	%f47, [%rd13];
	setp.gt.f32 	%p38, %f47, %f62;
	selp.f32 	%f62, %f47, %f62, %p38;
$L__BB0_15:
	setp.gt.s32 	%p39, %r120, -1;
	setp.lt.s32 	%p40, %r120, %r76;
	and.pred  	%p41, %p39, %p40;
	and.pred  	%p42, %p1, %p41;
	not.pred 	%p43, %p42;
	@%p43 bra 	$L__BB0_17;
	mul.wide.s32 	%rd14, %r119, 4;
	add.s64 	%rd15, %rd1, %rd14;
	ld.global.nc.f32 	%f48, [%rd15];
	setp.gt.f32 	%p44, %f48, %f62;
	selp.f32 	%f62, %f48, %f62, %p44;
$L__BB0_17:
	setp.gt.s32 	%p45, %r118, -1;
	setp.lt.s32 	%p46, %r118, %r76;
	and.pred  	%p47, %p45, %p46;
	and.pred  	%p48, %p1, %p47;
	not.pred 	%p49, %p48;
	@%p49 bra 	$L__BB0_19;
	mul.wide.s32 	%rd16, %r117, 4;
	add.s64 	%rd17, %rd1, %rd16;
	ld.global.nc.f32 	%f49, [%rd17];
	setp.gt.f32 	%p50, %f49, %f62;
	selp.f32 	%f62, %f49, %f62, %p50;
$L__BB0_19:
	setp.gt.s32 	%p51, %r116, -1;
	setp.lt.s32 	%p52, %r116, %r76;
	and.pred  	%p53, %p51, %p52;
	and.pred  	%p54, %p1, %p53;
	not.pred 	%p55, %p54;
	@%p55 bra 	$L__BB0_21;
	mul.wide.s32 	%rd18, %r115, 4;
	add.s64 	%rd19, %rd1, %rd18;
	ld.global.nc.f32 	%f50, [%rd19];
	setp.gt.f32 	%p56, %f50, %f62;
	selp.f32 	%f62, %f50, %f62, %p56;
$L__BB0_21:
	add.s32 	%r129, %r129, 8;
	add.s32 	%r128, %r128, %r11;
	add.s32 	%r127, %r127, %r11;
	add.s32 	%r126, %r126, %r11;
	add.s32 	%r125, %r125, %r11;
	add.s32 	%r124, %r124, %r11;
	add.s32 	%r123, %r123, %r11;
	add.s32 	%r122, %r122, %r11;
	add.s32 	%r121, %r121, %r11;
	add.s32 	%r120, %r120, %r11;
	add.s32 	%r119, %r119, %r11;
	add.s32 	%r118, %r118, %r11;
	add.s32 	%r117, %r117, %r11;
	add.s32 	%r116, %r116, %r11;
	add.s32 	%r115, %r115, %r11;
	add.s32 	%r114, %r114, %r11;
	add.s32 	%r113, %r113, %r11;
	setp.ne.s32 	%p57, %r129, 0;
	mov.u32 	%r131, %r7;
	@%p57 bra 	$L__BB0_5;
$L__BB0_22:
	setp.eq.s32 	%p58, %r5, 0;
	@%p58 bra 	$L__BB0_43;
	add.s32 	%r103, %r5, -1;
	setp.lt.u32 	%p59, %r103, 3;
	@%p59 bra 	$L__BB0_33;
	mad.lo.s32 	%r63, %r131, %r80, %r4;
	setp.gt.s32 	%p60, %r63, -1;
	setp.lt.s32 	%p61, %r63, %r76;
	and.pred  	%p62, %p60, %p61;
	and.pred  	%p64, %p1, %p62;
	not.pred 	%p65, %p64;
	@%p65 bra 	$L__BB0_26;
	add.s32 	%r104, %r63, %r19;
	mul.wide.s32 	%rd20, %r104, 4;
	add.s64 	%rd21, %rd1, %rd20;
	ld.global.nc.f32 	%f52, [%rd21];
	setp.gt.f32 	%p66, %f52, %f62;
	selp.f32 	%f62, %f52, %f62, %p66;
$L__BB0_26:
	add.s32 	%r64, %r63, %r80;
	setp.gt.s32 	%p67, %r64, -1;
	setp.lt.s32 	%p68, %r64, %r76;
	and.pred  	%p69, %p67, %p68;
	and.pred  	%p70, %p1, %p69;
	not.pred 	%p71, %p70;
	@%p71 bra 	$L__BB0_28;
	add.s32 	%r105, %r64, %r19;
	mul.wide.s32 	%rd22, %r105, 4;
	add.s64 	%rd23, %rd1, %rd22;
	ld.global.nc.f32 	%f53, [%rd23];
	setp.gt.f32 	%p72, %f53, %f62;
	selp.f32 	%f62, %f53, %f62, %p72;
$L__BB0_28:
	add.s32 	%r65, %r64, %r80;
	setp.gt.s32 	%p73, %r65, -1;
	setp.lt.s32 	%p74, %r65, %r76;
	and.pred  	%p75, %p73, %p74;
	and.pred  	%p76, %p1, %p75;
	not.pred 	%p77, %p76;
	@%p77 bra 	$L__BB0_30;
	add.s32 	%r106, %r65, %r19;
	mul.wide.s32 	%rd24, %r106, 4;
	add.s64 	%rd25, %rd1, %rd24;
	ld.global.nc.f32 	%f54, [%rd25];
	setp.gt.f32 	%p78, %f54, %f62;
	selp.f32 	%f62, %f54, %f62, %p78;
$L__BB0_30:
	add.s32 	%r66, %r65, %r80;
	setp.gt.s32 	%p79, %r66, -1;
	setp.lt.s32 	%p80, %r66, %r76;
	and.pred  	%p81, %p79, %p80;
	and.pred  	%p82, %p1, %p81;
	not.pred 	%p83, %p82;
	@%p83 bra 	$L__BB0_32;
	add.s32 	%r107, %r66, %r19;
	mul.wide.s32 	%rd26, %r107, 4;
	add.s64 	%rd27, %rd1, %rd26;
	ld.global.nc.f32 	%f55, [%rd27];
	setp.gt.f32 	%p84, %f55, %f62;
	selp.f32 	%f62, %f55, %f62, %p84;
$L__BB0_32:
	add.s32 	%r131, %r131, 4;
$L__BB0_33:
	setp.eq.s32 	%p85, %r6, 0;
	@%p85 bra 	$L__BB0_43;
	setp.eq.s32 	%p86, %r6, 1;
	@%p86 bra 	$L__BB0_40;
	mad.lo.s32 	%r69, %r131, %r80, %r4;
	setp.gt.s32 	%p87, %r69, -1;
	setp.lt.s32 	%p88, %r69, %r76;
	and.pred  	%p89, %p87, %p88;
	and.pred  	%p91, %p1, %p89;
	not.pred 	%p92, %p91;
	@%p92 bra 	$L__BB0_37;
	add.s32 	%r108, %r69, %r19;
	mul.wide.s32 	%rd28, %r108, 4;
	add.s64 	%rd29, %rd1, %rd28;
	ld.global.nc.f32 	%f57, [%rd29];
	setp.gt.f32 	%p93, %f57, %f62;
	selp.f32 	%f62, %f57, %f62, %p93;
$L__BB0_37:
	add.s32 	%r70, %r69, %r80;
	setp.gt.s32 	%p94, %r70, -1;
	setp.lt.s32 	%p95, %r70, %r76;
	and.pred  	%p96, %p94, %p95;
	and.pred  	%p97, %p1, %p96;
	not.pred 	%p98, %p97;
	@%p98 bra 	$L__BB0_39;
	add.s32 	%r109, %r70, %r19;
	mul.wide.s32 	%rd30, %r109, 4;
	add.s64 	%rd31, %rd1, %rd30;
	ld.global.nc.f32 	%f58, [%rd31];
	setp.gt.f32 	%p99, %f58, %f62;
	selp.f32 	%f62, %f58, %f62, %p99;
$L__BB0_39:
	add.s32 	%r131, %r131, 2;
$L__BB0_40:
	setp.eq.s32 	%p100, %r8, 0;
	@%p100 bra 	$L__BB0_43;
	mad.lo.s32 	%r73, %r131, %r80, %r4;
	setp.gt.s32 	%p101, %r73, -1;
	setp.lt.s32 	%p102, %r73, %r76;
	and.pred  	%p103, %p101, %p102;
	and.pred  	%p105, %p1, %p103;
	not.pred 	%p106, %p105;
	@%p106 bra 	$L__BB0_43;
	add.s32 	%r110, %r73, %r19;
	mul.wide.s32 	%rd32, %r110, 4;
	add.s64 	%rd33, %rd1, %rd32;
	ld.global.nc.f32 	%f59, [%rd33];
	setp.gt.f32 	%p107, %f59, %f62;
	selp.f32 	%f62, %f59, %f62, %p107;
$L__BB0_43:
	add.s32 	%r112, %r112, 1;
	setp.ne.s32 	%p108, %r112, %r77;
	@%p108 bra 	$L__BB0_3;
$L__BB0_44:
	ld.param.u64 	%rd37, [_Z16maxpool2d_kernelPKfiiiiiiiiPf_param_9];
	mad.lo.s32 	%r111, %r81, %r1, %r2;
	cvta.to.global.u64 	%rd34, %rd37;
	mul.wide.s32 	%rd35, %r111, 4;
	add.s64 	%rd36, %rd34, %rd35;
	st.global.f32 	[%rd36], %f62;
$L__BB0_45:
	ret;

}


// ===== COMPILED SASS (sm_100) =====

	.target	sm_100

	.elftype	@"ET_EXEC"


//--------------------- .note.nv.tkinfo           --------------------------
	.section	.note.nv.tkinfo,"",@"SHT_NOTE"
	.sectionflags	@"SHF_NOTE_NV_TKINFO"
	.tkinfo
        /*0018*/ 	.word	0x00000002
        /*0030*/ 	.string	""
        /*0030*/ 	.string	"ptxas"
        /*0030*/ 	.string	"Cuda compilation tools, release 13.0, V13.0.88"
        /*0030*/ 	.string	"Build cuda_13.0.r13.0/compiler.36424714_0"
        /*0030*/ 	.string	"-arch sm_100 -m 64 "



//--------------------- .note.nv.cuinfo           --------------------------
	.section	.note.nv.cuinfo,"",@"SHT_NOTE"
	.sectionflags	@"SHF_NOTE_NV_CUINFO"
        /*0018*/ 	.short	0x0002
        /*001a*/ 	.short	0x0064
        /*001c*/ 	.short	0x0082
	.zero		2


//--------------------- .nv.info                  --------------------------
	.section	.nv.info,"",@"SHT_CUDA_INFO"
	.align	4


	//----- nvinfo : EIATTR_REGCOUNT
	.align		4
        /*0000*/ 	.byte	0x04, 0x2f
        /*0002*/ 	.short	(.L_1 - .L_0)
	.align		4
.L_0:
        /*0004*/ 	.word	index@(_Z16maxpool2d_kernelPKfiiiiiiiiPf)
        /*0008*/ 	.word	0x00000028


	//----- nvinfo : EIATTR_FRAME_SIZE
	.align		4
.L_1:
        /*000c*/ 	.byte	0x04, 0x11
        /*000e*/ 	.short	(.L_3 - .L_2)
	.align		4
.L_2:
        /*0010*/ 	.word	index@(_Z16maxpool2d_kernelPKfiiiiiiiiPf)
        /*0014*/ 	.word	0x00000000


	//----- nvinfo : EIATTR_MIN_STACK_SIZE
	.align		4
.L_3:
        /*0018*/ 	.byte	0x04, 0x12
        /*001a*/ 	.short	(.L_5 - .L_4)
	.align		4
.L_4:
        /*001c*/ 	.word	index@(_Z16maxpool2d_kernelPKfiiiiiiiiPf)
        /*0020*/ 	.word	0x00000000
.L_5:


//--------------------- .nv.compat                --------------------------
	.section	.nv.compat,"",@"SHT_CUDA_COMPAT_INFO"
	.align	4
        /*0000*/ 	.byte	0x02, 0x09, 0x00, 0x00, 0x02, 0x02, 0x01, 0x00, 0x02, 0x05, 0x05, 0x00, 0x03, 0x07, 0x01, 0x01
        /*0010*/ 	.byte	0x02, 0x03, 0x00, 0x00, 0x02, 0x06, 0x01, 0x00, 0x04, 0x0b, 0x08, 0x00, 0x09, 0x00, 0x00, 0x00
        /*0020*/ 	.byte	0x00, 0x00, 0x00, 0x00


//--------------------- .nv.info._Z16maxpool2d_kernelPKfiiiiiiiiPf --------------------------
	.section	.nv.info._Z16maxpool2d_kernelPKfiiiiiiiiPf,"",@"SHT_CUDA_INFO"
	.sectionflags	@""
	.align	4


	//----- nvinfo : EIATTR_CUDA_API_VERSION
	.align		4
        /*0000*/ 	.byte	0x04, 0x37
        /*0002*/ 	.short	(.L_7 - .L_6)
.L_6:
        /*0004*/ 	.word	0x00000082


	//----- nvinfo : EIATTR_KPARAM_INFO
	.align		4
.L_7:
        /*0008*/ 	.byte	0x04, 0x17
        /*000a*/ 	.short	(.L_9 - .L_8)
.L_8:
        /*000c*/ 	.word	0x00000000
        /*0010*/ 	.short	0x0009
        /*0012*/ 	.short	0x0028
        /*0014*/ 	.byte	0x00, 0xf5, 0x21, 0x00


	//----- nvinfo : EIATTR_KPARAM_INFO
	.align		4
.L_9:
        /*0018*/ 	.byte	0x04, 0x17
        /*001a*/ 	.short	(.L_11 - .L_10)
.L_10:
        /*001c*/ 	.word	0x00000000
        /*0020*/ 	.short	0x0008
        /*0022*/ 	.short	0x0024
        /*0024*/ 	.byte	0x00, 0xf0, 0x11, 0x00


	//----- nvinfo : EIATTR_KPARAM_INFO
	.align		4
.L_11:
        /*0028*/ 	.byte	0x04, 0x17
        /*002a*/ 	.short	(.L_13 - .L_12)
.L_12:
        /*002c*/ 	.word	0x00000000
        /*0030*/ 	.short	0x0007
        /*0032*/ 	.short	0x0020
        /*0034*/ 	.byte	0x00, 0xf0, 0x11, 0x00


	//----- nvinfo : EIATTR_KPARAM_INFO
	.align		4
.L_13:
        /*0038*/ 	.byte	0x04, 0x17
        /*003a*/ 	.short	(.L_15 - .L_14)
.L_14:
        /*003c*/ 	.word	0x00000000
        /*0040*/ 	.short	0x0006
        /*0042*/ 	.short	0x001c
        /*0044*/ 	.byte	0x00, 0xf0, 0x11, 0x00


	//----- nvinfo : EIATTR_KPARAM_INFO
	.align		4
.L_15:
        /*0048*/ 	.byte	0x04, 0x17
        /*004a*/ 	.short	(.L_17 - .L_16)
.L_16:
        /*004c*/ 	.word	0x00000000
        /*0050*/ 	.short	0x0005
        /*0052*/ 	.short	0x0018
        /*0054*/ 	.byte	0x00, 0xf0, 0x11, 0x00


	//----- nvinfo : EIATTR_KPARAM_INFO
	.align		4
.L_17:
        /*0058*/ 	.byte	0x04, 0x17
        /*005a*/ 	.short	(.L_19 - .L_18)
.L_18:
        /*005c*/ 	.word	0x00000000
        /*0060*/ 	.short	0x0004
        /*0062*/ 	.short	0x0014
        /*0064*/ 	.byte	0x00, 0xf0, 0x11, 0x00


	//----- nvinfo : EIATTR_KPARAM_INFO
	.align		4
.L_19:
        /*0068*/ 	.byte	0x04, 0x17
        /*006a*/ 	.short	(.L_21 - .L_20)
.L_20:
        /*006c*/ 	.word	0x00000000
        /*0070*/ 	.short	0x0003
        /*0072*/ 	.short	0x0010
        /*0074*/ 	.byte	0x00, 0xf0, 0x11, 0x00


	//----- nvinfo : EIATTR_KPARAM_INFO
	.align		4
.L_21:
        /*0078*/ 	.byte	0x04, 0x17
        /*007a*/ 	.short	(.L_23 - .L_22)
.L_22:
        /*007c*/ 	.word	0x00000000
        /*0080*/ 	.short	0x0002
        /*0082*/ 	.short	0x000c
        /*0084*/ 	.byte	0x00, 0xf0, 0x11, 0x00


	//----- nvinfo : EIATTR_KPARAM_INFO
	.align		4
.L_23:
        /*0088*/ 	.byte	0x04, 0x17
        /*008a*/ 	.short	(.L_25 - .L_24)
.L_24:
        /*008c*/ 	.word	0x00000000
        /*0090*/ 	.short	0x0001
        /*0092*/ 	.short	0x0008
        /*0094*/ 	.byte	0x00, 0xf0, 0x11, 0x00


	//----- nvinfo : EIATTR_KPARAM_INFO
	.align		4
.L_25:
        /*0098*/ 	.byte	0x04, 0x17
        /*009a*/ 	.short	(.L_27 - .L_26)
.L_26:
        /*009c*/ 	.word	0x00000000
        /*00a0*/ 	.short	0x0000
        /*00a2*/ 	.short	0x0000
        /*00a4*/ 	.byte	0x00, 0xf5, 0x21, 0x00


	//----- nvinfo : EIATTR_SPARSE_MMA_MASK
	.align		4
.L_27:
        /*00a8*/ 	.byte	0x03, 0x50
        /*00aa*/ 	.short	0x0000


	//----- nvinfo : EIATTR_MAXREG_COUNT
	.align		4
        /*00ac*/ 	.byte	0x03, 0x1b
        /*00ae*/ 	.short	0x00ff


	//----- nvinfo : EIATTR_MERCURY_ISA_VERSION
	.align		4
        /*00b0*/ 	.byte	0x03, 0x5f
        /*00b2*/ 	.short	0x0101


	//----- nvinfo : EIATTR_VRC_CTA_INIT_COUNT
	.align		4
        /*00b4*/ 	.byte	0x02, 0x4a
	.zero		1
	.zero		1


	//----- nvinfo : EIATTR_EXIT_INSTR_OFFSETS
	.align		4
        /*00b8*/ 	.byte	0x04, 0x1c
        /*00ba*/ 	.short	(.L_29 - .L_28)


	//   ....[0]....
.L_28:
        /*00bc*/ 	.word	0x000000c0


	//   ....[1]....
        /*00c0*/ 	.word	0x00001000


	//----- nvinfo : EIATTR_CRS_STACK_SIZE
	.align		4
.L_29:
        /*00c4*/ 	.byte	0x04, 0x1e
        /*00c6*/ 	.short	(.L_31 - .L_30)
.L_30:
        /*00c8*/ 	.word	0x00000000


	//----- nvinfo : EIATTR_CBANK_PARAM_SIZE
	.align		4
.L_31:
        /*00cc*/ 	.byte	0x03, 0x19
        /*00ce*/ 	.short	0x0030


	//----- nvinfo : EIATTR_PARAM_CBANK
	.align		4
        /*00d0*/ 	.byte	0x04, 0x0a
        /*00d2*/ 	.short	(.L_33 - .L_32)
	.align		4
.L_32:
        /*00d4*/ 	.word	index@(.nv.constant0._Z16maxpool2d_kernelPKfiiiiiiiiPf)
        /*00d8*/ 	.short	0x0380
        /*00da*/ 	.short	0x0030


	//----- nvinfo : EIATTR_SW_WAR
	.align		4
.L_33:
        /*00dc*/ 	.byte	0x04, 0x36
        /*00de*/ 	.short	(.L_35 - .L_34)
.L_34:
        /*00e0*/ 	.word	0x00000008
.L_35:


//--------------------- .nv.callgraph             --------------------------
	.section	.nv.callgraph,"",@"SHT_CUDA_CALLGRAPH"
	.align	4
	.sectionentsize	8
	.align		4
        /*0000*/ 	.word	0x00000000
	.align		4
        /*0004*/ 	.word	0xffffffff
	.align		4
        /*0008*/ 	.word	0x00000000
	.align		4
        /*000c*/ 	.word	0xfffffffe
	.align		4
        /*0010*/ 	.word	0x00000000
	.align		4
        /*0014*/ 	.word	0xfffffffd
	.align		4
        /*0018*/ 	.word	0x00000000
	.align		4
        /*001c*/ 	.word	0xfffffffc


//--------------------- .text._Z16maxpool2d_kernelPKfiiiiiiiiPf --------------------------
	.section	.text._Z16maxpool2d_kernelPKfiiiiiiiiPf,"ax",@progbits
	.align	128
        .global         _Z16maxpool2d_kernelPKfiiiiiiiiPf
        .type           _Z16maxpool2d_kernelPKfiiiiiiiiPf,@function
        .size           _Z16maxpool2d_kernelPKfiiiiiiiiPf,(.L_x_9 - _Z16maxpool2d_kernelPKfiiiiiiiiPf)
        .other          _Z16maxpool2d_kernelPKfiiiiiiiiPf,@"STO_CUDA_ENTRY STV_DEFAULT"
_Z16maxpool2d_kernelPKfiiiiiiiiPf:
.text._Z16maxpool2d_kernelPKfiiiiiiiiPf:
[----:B------:R-:W-:Y:S01]  /*0000*/  LDC R1, c[0x0][0x37c] ;  /* 0x0000df00ff017b82 */ /* 0x000fe20000000800 */
[----:B------:R-:W0:Y:S07]  /*0010*/  S2R R5, SR_TID.X ;  /* 0x0000000000057919 */ /* 0x000e2e0000002100 */
[----:B------:R-:W1:Y:S01]  /*0020*/  LDC R3, c[0x0][0x364] ;  /* 0x0000d900ff037b82 */ /* 0x000e620000000800 */
[----:B------:R-:W2:Y:S01]  /*0030*/  LDCU.64 UR6, c[0x0][0x3a0] ;  /* 0x00007400ff0677ac */ /* 0x000ea20008000a00 */
[----:B------:R-:W1:Y:S06]  /*0040*/  S2R R2, SR_TID.Y ;  /* 0x0000000000027919 */ /* 0x000e6c0000002200 */
[----:B------:R-:W0:Y:S08]  /*0050*/  S2UR UR5, SR_CTAID.X ;  /* 0x00000000000579c3 */ /* 0x000e300000002500 */
[----:B------:R-:W0:Y:S08]  /*0060*/  LDC R0, c[0x0][0x360] ;  /* 0x0000d800ff007b82 */ /* 0x000e300000000800 */
[----:B------:R-:W1:Y:S01]  /*0070*/  S2UR UR4, SR_CTAID.Y ;  /* 0x00000000000479c3 */ /* 0x000e620000002600 */
[----:B0-----:R-:W-:-:S05]  /*0080*/  IMAD R0, R0, UR5, R5 ;  /* 0x0000000500007c24 */ /* 0x001fca000f8e0205 */
[----:B--2---:R-:W-:Y:S01]  /*0090*/  ISETP.GE.AND P0, PT, R0, UR7, PT ;  /* 0x0000000700007c0c */ /* 0x004fe2000bf06270 */
[----:B-1----:R-:W-:-:S05]  /*00a0*/  IMAD R3, R3, UR4, R2 ;  /* 0x0000000403037c24 */ /* 0x002fca000f8e0202 */
[----:B------:R-:W-:-:S13]  /*00b0*/  ISETP.GE.OR P0, PT, R3, UR6, P0 ;  /* 0x0000000603007c0c */ /* 0x000fda0008706670 */
[----:B------:R-:W-:Y:S05]  /*00c0*/  @P0 EXIT ;  /* 0x000000000000094d */ /* 0x000fea0003800000 */
[----:B------:R-:W0:Y:S01]  /*00d0*/  LDCU UR4, c[0x0][0x390] ;  /* 0x00007200ff0477ac */ /* 0x000e220008000800 */
[----:B------:R-:W-:Y:S01]  /*00e0*/  IMAD.MOV.U32 R2, RZ, RZ, -0x800001 ;  /* 0xff7fffffff027424 */ /* 0x000fe200078e00ff */
[----:B------:R-:W1:Y:S01]  /*00f0*/  LDCU.64 UR10, c[0x0][0x358] ;  /* 0x00006b00ff0a77ac */ /* 0x000e620008000a00 */
[----:B0-----:R-:W-:-:S09]  /*0100*/  UISETP.GE.AND UP0, UPT, UR4, 0x1, UPT ;  /* 0x000000010400788c */ /* 0x001fd2000bf06270 */
[----:B-1----:R-:W-:Y:S05]  /*0110*/  BRA.U !UP0, `(.L_x_0) ;  /* 0x0000000d08a47547 */ /* 0x002fea000b800000 */
[----:B------:R-:W0:Y:S01]  /*0120*/  LDC.64 R16, c[0x0][0x398] ;  /* 0x0000e600ff107b82 */ /* 0x000e220000000a00 */
[----:B------:R-:W1:Y:S02]  /*0130*/  LDCU UR4, c[0x0][0x394] ;  /* 0x00007280ff0477ac */ /* 0x000e640008000800 */
[----:B-1----:R-:W-:-:S04]  /*0140*/  IMAD R2, R0, UR4, RZ ;  /* 0x0000000400027c24 */ /* 0x002fc8000f8e02ff */
[C-C-:B0-----:R-:W-:Y:S01]  /*0150*/  IMAD R7, R17.reuse, 0x2, R2.reuse ;  /* 0x0000000211077824 */ /* 0x141fe200078e0202 */
[----:B------:R-:W-:Y:S01]  /*0160*/  IADD3 R4, PT, PT, -R16, R2, R17 ;  /* 0x0000000210047210 */ /* 0x000fe20007ffe111 */
[C-C-:B------:R-:W-:Y:S02]  /*0170*/  IMAD R9, R17.reuse, 0x3, R2.reuse ;  /* 0x0000000311097824 */ /* 0x140fe400078e0202 */
[C-C-:B------:R-:W-:Y:S02]  /*0180*/  IMAD R11, R17.reuse, 0x4, R2.reuse ;  /* 0x00000004110b7824 */ /* 0x140fe400078e0202 */
[C-C-:B------:R-:W-:Y:S02]  /*0190*/  IMAD R13, R17.reuse, 0x5, R2.reuse ;  /* 0x00000005110d7824 */ /* 0x140fe400078e0202 */
[C-C-:B------:R-:W-:Y:S02]  /*01a0*/  IMAD R15, R17.reuse, 0x6, R2.reuse ;  /* 0x00000006110f7824 */ /* 0x140fe400078e0202 */
[----:B------:R-:W-:-:S02]  /*01b0*/  IMAD R17, R17, 0x7, R2 ;  /* 0x0000000711117824 */ /* 0x000fc400078e0202 */
[--C-:B------:R-:W-:Y:S02]  /*01c0*/  IMAD.IADD R6, R7, 0x1, -R16.reuse ;  /* 0x0000000107067824 */ /* 0x100fe400078e0a10 */
[--C-:B------:R-:W-:Y:S02]  /*01d0*/  IMAD.IADD R5, R2, 0x1, -R16.reuse ;  /* 0x0000000102057824 */ /* 0x100fe400078e0a10 */
[--C-:B------:R-:W-:Y:S02]  /*01e0*/  IMAD.IADD R7, R9, 0x1, -R16.reuse ;  /* 0x0000000109077824 */ /* 0x100fe400078e0a10 */
[--C-:B------:R-:W-:Y:S02]  /*01f0*/  IMAD.IADD R8, R11, 0x1, -R16.reuse ;  /* 0x000000010b087824 */ /* 0x100fe400078e0a10 */
[--C-:B------:R-:W-:Y:S02]  /*0200*/  IMAD.IADD R9, R13, 0x1, -R16.reuse ;  /* 0x000000010d097824 */ /* 0x100fe400078e0a10 */
[----:B------:R-:W-:-:S02]  /*0210*/  IMAD.IADD R10, R15, 0x1, -R16 ;  /* 0x000000010f0a7824 */ /* 0x000fc400078e0a10 */
[--C-:B------:R-:W-:Y:S02]  /*0220*/  IMAD.IADD R11, R17, 0x1, -R16.reuse ;  /* 0x00000001110b7824 */ /* 0x100fe400078e0a10 */
[----:B------:R-:W-:Y:S02]  /*0230*/  IMAD.MOV.U32 R2, RZ, RZ, -0x800001 ;  /* 0xff7fffffff027424 */ /* 0x000fe400078e00ff */
[----:B------:R-:W-:Y:S01]  /*0240*/  IMAD R12, R3, UR4, -R16 ;  /* 0x00000004030c7c24 */ /* 0x000fe2000f8e0a10 */
[----:B------:R-:W-:-:S06]  /*0250*/  UMOV UR4, URZ ;  /* 0x000000ff00047c82 */ /* 0x000fcc0008000000 */
.L_x_7:
[----:B------:R-:W0:Y:S01]  /*0260*/  LDCU UR7, c[0x0][0x39c] ;  /* 0x00007380ff0777ac */ /* 0x000e220008000800 */
[----:B------:R-:W1:Y:S01]  /*0270*/  LDCU UR6, c[0x0][0x390] ;  /* 0x00007200ff0677ac */ /* 0x000e620008000800 */
[----:B------:R-:W2:Y:S01]  /*0280*/  LDCU UR5, c[0x0][0x388] ;  /* 0x00007100ff0577ac */ /* 0x000ea20008000800 */
[----:B0-----:R-:W-:Y:S01]  /*0290*/  IMAD.U32 R25, RZ, RZ, UR7 ;  /* 0x00000007ff197e24 */ /* 0x001fe2000f8e00ff */
[----:B-1----:R-:W-:-:S03]  /*02a0*/  UISETP.GE.U32.AND UP1, UPT, UR6, 0x8, UPT ;  /* 0x000000080600788c */ /* 0x002fc6000bf26070 */
[----:B------:R-:W-:Y:S01]  /*02b0*/  IMAD R13, R25, UR4, R12 ;  /* 0x00000004190d7c24 */ /* 0x000fe2000f8e020c */
[----:B------:R-:W-:-:S04]  /*02c0*/  UIADD3 UR4, UPT, UPT, UR4, 0x1, URZ ;  /* 0x0000000104047890 */ /* 0x000fc8000fffe0ff */
[C---:B--2---:R-:W-:Y:S01]  /*02d0*/  ISETP.GE.AND P0, PT, R13.reuse, UR5, PT ;  /* 0x000000050d007c0c */ /* 0x044fe2000bf06270 */
[----:B------:R-:W-:Y:S01]  /*02e0*/  UISETP.NE.AND UP0, UPT, UR4, UR6, UPT ;  /* 0x000000060400728c */ /* 0x000fe2000bf05270 */
[----:B------:R-:W-:Y:S02]  /*02f0*/  UMOV UR5, URZ ;  /* 0x000000ff00057c82 */ /* 0x000fe40008000000 */
[----:B------:R-:W-:Y:S01]  /*0300*/  ISETP.GT.AND P0, PT, R13, -0x1, !P0 ;  /* 0xffffffff0d00780c */ /* 0x000fe20004704270 */
[----:B------:R-:W-:-:S12]  /*0310*/  BRA.U !UP1, `(.L_x_1) ;  /* 0x0000000509ac7547 */ /* 0x000fd8000b800000 */
[----:B------:R-:W0:Y:S01]  /*0320*/  LDCU UR5, c[0x0][0x390] ;  /* 0x00007200ff0577ac */ /* 0x000e220008000800 */
[----:B------:R-:W-:Y:S01]  /*0330*/  IMAD.MOV.U32 R15, RZ, RZ, R5 ;  /* 0x000000ffff0f7224 */ /* 0x000fe200078e0005 */
[----:B------:R-:W-:Y:S01]  /*0340*/  MOV R16, R11 ;  /* 0x0000000b00107202 */ /* 0x000fe20000000f00 */
[----:B------:R-:W-:Y:S01]  /*0350*/  IMAD.MOV.U32 R17, RZ, RZ, R10 ;  /* 0x000000ffff117224 */ /* 0x000fe200078e000a */
[----:B------:R-:W1:Y:S01]  /*0360*/  LDCU UR6, c[0x0][0x38c] ;  /* 0x00007180ff0677ac */ /* 0x000e620008000800 */
[----:B------:R-:W-:Y:S02]  /*0370*/  IMAD.MOV.U32 R22, RZ, RZ, R9 ;  /* 0x000000ffff167224 */ /* 0x000fe400078e0009 */
[----:B------:R-:W-:Y:S01]  /*0380*/  IMAD.MOV.U32 R23, RZ, RZ, R8 ;  /* 0x000000ffff177224 */ /* 0x000fe200078e0008 */
[----:B------:R-:W2:Y:S01]  /*0390*/  LDCU UR7, c[0x0][0x38c] ;  /* 0x00007180ff0777ac */ /* 0x000ea20008000800 */
[----:B------:R-:W-:Y:S02]  /*03a0*/  IMAD.MOV.U32 R24, RZ, RZ, R7 ;  /* 0x000000ffff187224 */ /* 0x000fe400078e0007 */
[----:B------:R-:W-:-:S02]  /*03b0*/  IMAD.MOV.U32 R33, RZ, RZ, R6 ;  /* 0x000000ffff217224 */ /* 0x000fc400078e0006 */
[--C-:B------:R-:W-:Y:S01]  /*03c0*/  IMAD.MOV.U32 R34, RZ, RZ, R4.reuse ;  /* 0x000000ffff227224 */ /* 0x100fe200078e0004 */
[----:B0-----:R-:W-:Y:S01]  /*03d0*/  ULOP3.LUT UR5, UR5, 0x7ffffff8, URZ, 0xc0, !UPT ;  /* 0x7ffffff805057892 */ /* 0x001fe2000f8ec0ff */
[----:B-1----:R-:W-:-:S03]  /*03e0*/  IMAD R14, R13, UR6, R4 ;  /* 0x000000060d0e7c24 */ /* 0x002fc6000f8e0204 */
[----:B------:R-:W-:Y:S01]  /*03f0*/  UIADD3 UR5, UPT, UPT, -UR5, URZ, URZ ;  /* 0x000000ff05057290 */ /* 0x000fe2000fffe1ff */
[C---:B------:R-:W-:Y:S02]  /*0400*/  IMAD R26, R13.reuse, UR6, R6 ;  /* 0x000000060d1a7c24 */ /* 0x040fe4000f8e0206 */
[C---:B------:R-:W-:Y:S02]  /*0410*/  IMAD R27, R13.reuse, UR6, R7 ;  /* 0x000000060d1b7c24 */ /* 0x040fe4000f8e0207 */
[C---:B------:R-:W-:Y:S02]  /*0420*/  IMAD R28, R13.reuse, UR6, R8 ;  /* 0x000000060d1c7c24 */ /* 0x040fe4000f8e0208 */
[C---:B------:R-:W-:Y:S02]  /*0430*/  IMAD R29, R13.reuse, UR6, R9 ;  /* 0x000000060d1d7c24 */ /* 0x040fe4000f8e0209 */
[C---:B------:R-:W-:Y:S02]  /*0440*/  IMAD R31, R13.reuse, UR6, R10 ;  /* 0x000000060d1f7c24 */ /* 0x040fe4000f8e020a */
[----:B------:R-:W-:-:S02]  /*0450*/  IMAD R30, R13, UR6, R11 ;  /* 0x000000060d1e7c24 */ /* 0x000fc4000f8e020b */
[----:B--2---:R-:W-:-:S07]  /*0460*/  IMAD R32, R13, UR6, R5 ;  /* 0x000000060d207c24 */ /* 0x004fce000f8e0205 */
.L_x_2:
[C---:B------:R-:W-:Y:S02]  /*0470*/  ISETP.GE.AND P3, PT, R15.reuse, UR7, PT ;  /* 0x000000070f007c0c */ /* 0x040fe4000bf66270 */
[C---:B------:R-:W-:Y:S02]  /*0480*/  ISETP.GE.AND P4, PT, R34.reuse, UR7, PT ;  /* 0x0000000722007c0c */ /* 0x040fe4000bf86270 */
[----:B------:R-:W-:Y:S02]  /*0490*/  ISETP.GT.AND P3, PT, R15, -0x1, !P3 ;  /* 0xffffffff0f00780c */ /* 0x000fe40005f64270 */
[----:B------:R-:W-:Y:S02]  /*04a0*/  ISETP.GT.AND P4, PT, R34, -0x1, !P4 ;  /* 0xffffffff2200780c */ /* 0x000fe40006784270 */
[----:B------:R-:W-:Y:S02]  /*04b0*/  PLOP3.LUT P3, PT, P0, P3, PT, 0x80, 0x8 ;  /* 0x000000000008781c */ /* 0x000fe40000767070 */
[----:B------:R-:W-:-:S02]  /*04c0*/  ISETP.GE.AND P5, PT, R33, UR7, PT ;  /* 0x0000000721007c0c */ /* 0x000fc4000bfa6270 */
[----:B------:R-:W-:Y:S02]  /*04d0*/  PLOP3.LUT P4, PT, P0, P4, PT, 0x80, 0x8 ;  /* 0x000000000008781c */ /* 0x000fe40000789070 */
[----:B------:R-:W-:-:S04]  /*04e0*/  ISETP.GT.AND P5, PT, R33, -0x1, !P5 ;  /* 0xffffffff2100780c */ /* 0x000fc80006fa4270 */
[----:B------:R-:W-:-:S03]  /*04f0*/  PLOP3.LUT P5, PT, P0, P5, PT, 0x80, 0x8 ;  /* 0x000000000008781c */ /* 0x000fc600007ab070 */
[----:B------:R-:W0:Y:S01]  /*0500*/  @P3 LDC.64 R18, c[0x0][0x380] ;  /* 0x0000e000ff123b82 */ /* 0x000e220000000a00 */
[----:B------:R-:W-:-:S07]  /*0510*/  ISETP.GE.AND P2, PT, R24, UR7, PT ;  /* 0x0000000718007c0c */ /* 0x000fce000bf46270 */
[----:B------:R-:W1:Y:S01]  /*0520*/  @P4 LDC.64 R20, c[0x0][0x380] ;  /* 0x0000e000ff144b82 */ /* 0x000e620000000a00 */
[----:B------:R-:W-:-:S04]  /*0530*/  ISETP.GT.AND P2, PT, R24, -0x1, !P2 ;  /* 0xffffffff1800780c */ /* 0x000fc80005744270 */
[----:B------:R-:W-:Y:S01]  /*0540*/  PLOP3.LUT P2, PT, P0, P2, PT, 0x80, 0x8 ;  /* 0x000000000008781c */ /* 0x000fe20000745070 */
[----:B0-----:R-:W-:Y:S02]  /*0550*/  @P3 IMAD.WIDE R36, R32, 0x4, R18 ;  /* 0x0000000420243825 */ /* 0x001fe400078e0212 */
[----:B------:R-:W0:Y:S03]  /*0560*/  @P5 LDC.64 R18, c[0x0][0x380] ;  /* 0x0000e000ff125b82 */ /* 0x000e260000000a00 */
[----:B------:R2:W3:Y:S01]  /*0570*/  @P3 LDG.E.CONSTANT R25, desc[UR10][R36.64] ;  /* 0x0000000a24193981 */ /* 0x0004e2000c1e9900 */
[----:B-1----:R-:W-:-:S06]  /*0580*/  @P4 IMAD.WIDE R20, R14, 0x4, R20 ;  /* 0x000000040e144825 */ /* 0x002fcc00078e0214 */
[----:B------:R-:W4:Y:S01]  /*0590*/  @P4 LDG.E.CONSTANT R21, desc[UR10][R20.64] ;  /* 0x0000000a14154981 */ /* 0x000f22000c1e9900 */
[----:B--2---:R-:W1:Y:S01]  /*05a0*/  @P2 LDC.64 R36, c[0x0][0x380] ;  /* 0x0000e000ff242b82 */ /* 0x004e620000000a00 */
[----:B0-----:R-:W-:-:S06]  /*05b0*/  @P5 IMAD.WIDE R18, R26, 0x4, R18 ;  /* 0x000000041a125825 */ /* 0x001fcc00078e0212 */
[----:B------:R-:W2:Y:S01]  /*05c0*/  @P5 LDG.E.CONSTANT R19, desc[UR10][R18.64] ;  /* 0x0000000a12135981 */ /* 0x000ea2000c1e9900 */
[----:B-1----:R-:W-:-:S05]  /*05d0*/  @P2 IMAD.WIDE R36, R27, 0x4, R36 ;  /* 0x000000041b242825 */ /* 0x002fca00078e0224 */
[----:B------:R-:W5:Y:S01]  /*05e0*/  @P2 LDG.E.CONSTANT R35, desc[UR10][R36.64] ;  /* 0x0000000a24232981 */ /* 0x000f62000c1e9900 */
[----:B------:R-:W-:-:S04]  /*05f0*/  ISETP.GE.AND P1, PT, R23, UR7, PT ;  /* 0x0000000717007c0c */ /* 0x000fc8000bf26270 */
[----:B------:R-:W-:-:S04]  /*0600*/  ISETP.GT.AND P1, PT, R23, -0x1, !P1 ;  /* 0xffffffff1700780c */ /* 0x000fc80004f24270 */
[----:B------:R-:W-:Y:S02]  /*0610*/  PLOP3.LUT P1, PT, P0, P1, PT, 0x80, 0x8 ;  /* 0x000000000008781c */ /* 0x000fe40000723070 */
[----:B---3--:R-:W-:-:S04]  /*0620*/  @P3 FSETP.GT.AND P6, PT, R25, R2, PT ;  /* 0x000000021900320b */ /* 0x008fc80003fc4000 */
[----:B------:R-:W-:-:S04]  /*0630*/  @P3 FSEL R2, R25, R2, P6 ;  /* 0x0000000219023208 */ /* 0x000fc80003000000 */
[----:B----4-:R-:W-:-:S04]  /*0640*/  @P4 FSETP.GT.AND P3, PT, R21, R2, PT ;  /* 0x000000021500420b */ /* 0x010fc80003f64000 */
[----:B------:R-:W-:Y:S02]  /*0650*/  @P4 FSEL R2, R21, R2, P3 ;  /* 0x0000000215024208 */ /* 0x000fe40001800000 */
[----:B------:R-:W0:Y:S02]  /*0660*/  @P1 LDC.64 R20, c[0x0][0x380] ;  /* 0x0000e000ff141b82 */ /* 0x000e240000000a00 */
[----:B--2---:R-:W-:-:S04]  /*0670*/  @P5 FSETP.GT.AND P3, PT, R19, R2, PT ;  /* 0x000000021300520b */ /* 0x004fc80003f64000 */
[----:B------:R-:W-:Y:S02]  /*0680*/  @P5 FSEL R2, R19, R2, P3 ;  /* 0x0000000213025208 */ /* 0x000fe40001800000 */
[----:B------:R-:W-:-:S04]  /*0690*/  ISETP.GE.AND P3, PT, R22, UR7, PT ;  /* 0x0000000716007c0c */ /* 0x000fc8000bf66270 */
[----:B------:R-:W-:Y:S02]  /*06a0*/  ISETP.GT.AND P3, PT, R22, -0x1, !P3 ;  /* 0xffffffff1600780c */ /* 0x000fe40005f64270 */
[----:B------:R-:W-:Y:S02]  /*06b0*/  ISETP.GE.AND P4, PT, R17, UR7, PT ;  /* 0x0000000711007c0c */ /* 0x000fe4000bf86270 */
[----:B------:R-:W-:Y:S02]  /*06c0*/  PLOP3.LUT P3, PT, P0, P3, PT, 0x80, 0x8 ;  /* 0x000000000008781c */ /* 0x000fe40000767070 */
[-C--:B-----5:R-:W-:Y:S02]  /*06d0*/  @P2 FSETP.GT.AND P5, PT, R35, R2.reuse, PT ;  /* 0x000000022300220b */ /* 0x0a0fe40003fa4000 */
[----:B------:R-:W-:Y:S02]  /*06e0*/  ISETP.GT.AND P4, PT, R17, -0x1, !P4 ;  /* 0xffffffff1100780c */ /* 0x000fe40006784270 */
[----:B------:R-:W-:-:S02]  /*06f0*/  @P2 FSEL R2, R35, R2, P5 ;  /* 0x0000000223022208 */ /* 0x000fc40002800000 */
[----:B------:R-:W-:Y:S02]  /*0700*/  PLOP3.LUT P4, PT, P0, P4, PT, 0x80, 0x8 ;  /* 0x000000000008781c */ /* 0x000fe40000789070 */
[----:B------:R-:W-:Y:S01]  /*0710*/  ISETP.GE.AND P2, PT, R16, UR7, PT ;  /* 0x0000000710007c0c */ /* 0x000fe2000bf46270 */
[----:B0-----:R-:W-:Y:S02]  /*0720*/  @P1 IMAD.WIDE R36, R28, 0x4, R20 ;  /* 0x000000041c241825 */ /* 0x001fe400078e0214 */
[----:B------:R-:W0:Y:S01]  /*0730*/  @P3 LDC.64 R20, c[0x0][0x380] ;  /* 0x0000e000ff143b82 */ /* 0x000e220000000a00 */
[----:B------:R-:W-:Y:S02]  /*0740*/  ISETP.GT.AND P2, PT, R16, -0x1, !P2 ;  /* 0xffffffff1000780c */ /* 0x000fe40005744270 */
[----:B------:R1:W2:Y:S02]  /*0750*/  @P1 LDG.E.CONSTANT R25, desc[UR10][R36.64] ;  /* 0x0000000a24191981 */ /* 0x0002a4000c1e9900 */
[----:B------:R-:W-:-:S03]  /*0760*/  PLOP3.LUT P2, PT, P0, P2, PT, 0x80, 0x8 ;  /* 0x000000000008781c */ /* 0x000fc60000745070 */
[----:B------:R-:W3:Y:S10]  /*0770*/  @P4 LDC.64 R18, c[0x0][0x380] ;  /* 0x0000e000ff124b82 */ /* 0x000ef40000000a00 */
[----:B-1----:R-:W1:Y:S01]  /*0780*/  @P2 LDC.64 R36, c[0x0][0x380] ;  /* 0x0000e000ff242b82 */ /* 0x002e620000000a00 */
[----:B0-----:R-:W-:-:S06]  /*0790*/  @P3 IMAD.WIDE R20, R29, 0x4, R20 ;  /* 0x000000041d143825 */ /* 0x001fcc00078e0214 */
[----:B------:R-:W4:Y:S01]  /*07a0*/  @P3 LDG.E.CONSTANT R21, desc[UR10][R20.64] ;  /* 0x0000000a14153981 */ /* 0x000f22000c1e9900 */
[----:B---3--:R-:W-:-:S06]  /*07b0*/  @P4 IMAD.WIDE R18, R31, 0x4, R18 ;  /* 0x000000041f124825 */ /* 0x008fcc00078e0212 */
[----:B------:R-:W3:Y:S01]  /*07c0*/  @P4 LDG.E.CONSTANT R19, desc[UR10][R18.64] ;  /* 0x0000000a12134981 */ /* 0x000ee2000c1e9900 */
[----:B-1----:R-:W-:-:S06]  /*07d0*/  @P2 IMAD.WIDE R36, R30, 0x4, R36 ;  /* 0x000000041e242825 */ /* 0x002fcc00078e0224 */
[----:B------:R-:W5:Y:S01]  /*07e0*/  @P2 LDG.E.CONSTANT R37, desc[UR10][R36.64] ;  /* 0x0000000a24252981 */ /* 0x000f62000c1e9900 */
[----:B------:R-:W-:-:S04]  /*07f0*/  UIADD3 UR5, UPT, UPT, UR5, 0x8, URZ ;  /* 0x0000000805057890 */ /* 0x000fc8000fffe0ff */
[----:B------:R-:W-:Y:S01]  /*0800*/  UISETP.NE.AND UP1, UPT, UR5, URZ, UPT ;  /* 0x000000ff0500728c */ /* 0x000fe2000bf25270 */
[----:B--2---:R-:W-:-:S04]  /*0810*/  @P1 FSETP.GT.AND P5, PT, R25, R2, PT ;  /* 0x000000021900120b */ /* 0x004fc80003fa4000 */
[----:B------:R-:W-:Y:S02]  /*0820*/  @P1 FSEL R2, R25, R2, P5 ;  /* 0x0000000219021208 */ /* 0x000fe40002800000 */
[----:B------:R-:W0:Y:S02]  /*0830*/  LDC R25, c[0x0][0x39c] ;  /* 0x0000e700ff197b82 */ /* 0x000e240000000800 */
[----:B----4-:R-:W-:-:S04]  /*0840*/  @P3 FSETP.GT.AND P1, PT, R21, R2, PT ;  /* 0x000000021500320b */ /* 0x010fc80003f24000 */
[----:B------:R-:W-:-:S04]  /*0850*/  @P3 FSEL R2, R21, R2, P1 ;  /* 0x0000000215023208 */ /* 0x000fc80000800000 */
[----:B---3--:R-:W-:-:S04]  /*0860*/  @P4 FSETP.GT.AND P1, PT, R19, R2, PT ;  /* 0x000000021300420b */ /* 0x008fc80003f24000 */
[----:B------:R-:W-:Y:S01]  /*0870*/  @P4 FSEL R2, R19, R2, P1 ;  /* 0x0000000213024208 */ /* 0x000fe20000800000 */
[C---:B0-----:R-:W-:Y:S01]  /*0880*/  IMAD R34, R25.reuse, 0x8, R34 ;  /* 0x0000000819227824 */ /* 0x041fe200078e0222 */
[----:B------:R-:W-:Y:S02]  /*0890*/  LEA R23, R25, R23, 0x3 ;  /* 0x0000001719177211 */ /* 0x000fe400078e18ff */
[-C--:B-----5:R-:W-:Y:S01]  /*08a0*/  @P2 FSETP.GT.AND P1, PT, R37, R2.reuse, PT ;  /* 0x000000022500220b */ /* 0x0a0fe20003f24000 */
[C---:B------:R-:W-:Y:S01]  /*08b0*/  IMAD R33, R25.reuse, 0x8, R33 ;  /* 0x0000000819217824 */ /* 0x040fe200078e0221 */
[C---:B------:R-:W-:Y:S01]  /*08c0*/  LEA R29, R25.reuse, R29, 0x3 ;  /* 0x0000001d191d7211 */ /* 0x040fe200078e18ff */
[----:B------:R-:W-:Y:S01]  /*08d0*/  IMAD R24, R25, 0x8, R24 ;  /* 0x0000000819187824 */ /* 0x000fe200078e0218 */
[----:B------:R-:W-:Y:S01]  /*08e0*/  @P2 FSEL R2, R37, R2, P1 ;  /* 0x0000000225022208 */ /* 0x000fe20000800000 */
[C---:B------:R-:W-:Y:S02]  /*08f0*/  IMAD R22, R25.reuse, 0x8, R22 ;  /* 0x0000000819167824 */ /* 0x040fe400078e0216 */
[----:B------:R-:W-:-:S02]  /*0900*/  IMAD R17, R25, 0x8, R17 ;  /* 0x0000000819117824 */ /* 0x000fc400078e0211 */
[C---:B------:R-:W-:Y:S02]  /*0910*/  IMAD R16, R25.reuse, 0x8, R16 ;  /* 0x0000000819107824 */ /* 0x040fe400078e0210 */
[C---:B------:R-:W-:Y:S02]  /*0920*/  IMAD R15, R25.reuse, 0x8, R15 ;  /* 0x00000008190f7824 */ /* 0x040fe400078e020f */
[C---:B------:R-:W-:Y:S02]  /*0930*/  IMAD R14, R25.reuse, 0x8, R14 ;  /* 0x00000008190e7824 */ /* 0x040fe400078e020e */
[C---:B------:R-:W-:Y:S02]  /*0940*/  IMAD R26, R25.reuse, 0x8, R26 ;  /* 0x00000008191a7824 */ /* 0x040fe400078e021a */
[C---:B------:R-:W-:Y:S02]  /*0950*/  IMAD R27, R25.reuse, 0x8, R27 ;  /* 0x00000008191b7824 */ /* 0x040fe400078e021b */
[----:B------:R-:W-:-:S02]  /*0960*/  IMAD R28, R25, 0x8, R28 ;  /* 0x00000008191c7824 */ /* 0x000fc400078e021c */
[C---:B------:R-:W-:Y:S02]  /*0970*/  IMAD R31, R25.reuse, 0x8, R31 ;  /* 0x00000008191f7824 */ /* 0x040fe400078e021f */
[C---:B------:R-:W-:Y:S02]  /*0980*/  IMAD R30, R25.reuse, 0x8, R30 ;  /* 0x00000008191e7824 */ /* 0x040fe400078e021e */
[----:B------:R-:W-:Y:S01]  /*0990*/  IMAD R32, R25, 0x8, R32 ;  /* 0x0000000819207824 */ /* 0x000fe200078e0220 */
[----:B------:R-:W-:Y:S06]  /*09a0*/  BRA.U UP1, `(.L_x_2) ;  /* 0xfffffff901b07547 */ /* 0x000fec000b83ffff */
[----:B------:R-:W0:Y:S02]  /*09b0*/  LDCU UR5, c[0x0][0x390] ;  /* 0x00007200ff0577ac */ /* 0x000e240008000800 */
[----:B0-----:R-:W-:-:S12]  /*09c0*/  ULOP3.LUT UR5, UR5, 0x7ffffff8, URZ, 0xc0, !UPT ;  /* 0x7ffffff805057892 */ /* 0x001fd8000f8ec0ff */
.L_x_1:
[----:B------:R-:W0:Y:S02]  /*09d0*/  LDCU UR6, c[0x0][0x390] ;  /* 0x00007200ff0677ac */ /* 0x000e240008000800 */
[----:B0-----:R-:W-:-:S04]  /*09e0*/  ULOP3.LUT UR7, UR6, 0x7, URZ, 0xc0, !UPT ;  /* 0x0000000706077892 */ /* 0x001fc8000f8ec0ff */
[----:B------:R-:W-:-:S09]  /*09f0*/  UISETP.NE.AND UP1, UPT, UR7, URZ, UPT ;  /* 0x000000ff0700728c */ /* 0x000fd2000bf25270 */
[----:B------:R-:W-:Y:S05]  /*0a00*/  BRA.U !UP1, `(.L_x_3) ;  /* 0x0000000509647547 */ /* 0x000fea000b800000 */
[----:B------:R-:W-:Y:S02]  /*0a10*/  ULOP3.LUT UR8, UR6, 0x3, URZ, 0xc0, !UPT ;  /* 0x0000000306087892 */ /* 0x000fe4000f8ec0ff */
[----:B------:R-:W-:Y:S02]  /*0a20*/  UIADD3 UR6, UPT, UPT, UR7, -0x1, URZ ;  /* 0xffffffff07067890 */ /* 0x000fe4000fffe0ff */
[----:B------:R-:W-:Y:S02]  /*0a30*/  UISETP.NE.AND UP2, UPT, UR8, URZ, UPT ;  /* 0x000000ff0800728c */ /* 0x000fe4000bf45270 */
[----:B------:R-:W-:-:S09]  /*0a40*/  UISETP.GE.U32.AND UP1, UPT, UR6, 0x3, UPT ;  /* 0x000000030600788c */ /* 0x000fd2000bf26070 */
[----:B------:R-:W-:Y:S05]  /*0a50*/  BRA.U !UP1, `(.L_x_4) ;  /* 0x0000000109a87547 */ /* 0x000fea000b800000 */
[----:B------:R-:W0:Y:S01]  /*0a60*/  LDCU UR6, c[0x0][0x38c] ;  /* 0x00007180ff0677ac */ /* 0x000e220008000800 */
[----:B------:R-:W-:-:S04]  /*0a70*/  IMAD R14, R25, UR5, R5 ;  /* 0x00000005190e7c24 */ /* 0x000fc8000f8e0205 */
[----:B------:R-:W-:-:S04]  /*0a80*/  IMAD.IADD R22, R14, 0x1, R25 ;  /* 0x000000010e167824 */ /* 0x000fc800078e0219 */
[----:B------:R-:W-:-:S04]  /*0a90*/  IMAD.IADD R24, R22, 0x1, R25 ;  /* 0x0000000116187824 */ /* 0x000fc800078e0219 */
[----:B------:R-:W-:Y:S01]  /*0aa0*/  IMAD.IADD R26, R24, 0x1, R25 ;  /* 0x00000001181a7824 */ /* 0x000fe200078e0219 */
[----:B0-----:R-:W-:Y:S02]  /*0ab0*/  ISETP.GE.AND P1, PT, R14, UR6, PT ;  /* 0x000000060e007c0c */ /* 0x001fe4000bf26270 */
[----:B------:R-:W-:Y:S02]  /*0ac0*/  ISETP.GE.AND P2, PT, R22, UR6, PT ;  /* 0x0000000616007c0c */ /* 0x000fe4000bf46270 */
[----:B------:R-:W-:Y:S02]  /*0ad0*/  ISETP.GT.AND P1, PT, R14, -0x1, !P1 ;  /* 0xffffffff0e00780c */ /* 0x000fe40004f24270 */
[----:B------:R-:W-:Y:S02]  /*0ae0*/  ISETP.GT.AND P2, PT, R22, -0x1, !P2 ;  /* 0xffffffff1600780c */ /* 0x000fe40005744270 */
[----:B------:R-:W-:Y:S02]  /*0af0*/  PLOP3.LUT P1, PT, P0, P1, PT, 0x80, 0x8 ;  /* 0x000000000008781c */ /* 0x000fe40000723070 */
[----:B------:R-:W-:-:S02]  /*0b00*/  ISETP.GE.AND P3, PT, R24, UR6, PT ;  /* 0x0000000618007c0c */ /* 0x000fc4000bf66270 */
[----:B------:R-:W-:Y:S02]  /*0b10*/  PLOP3.LUT P2, PT, P0, P2, PT, 0x80, 0x8 ;  /* 0x000000000008781c */ /* 0x000fe40000745070 */
[----:B------:R-:W-:Y:S02]  /*0b20*/  ISETP.GT.AND P3, PT, R24, -0x1, !P3 ;  /* 0xffffffff1800780c */ /* 0x000fe40005f64270 */
[C---:B------:R-:W-:Y:S02]  /*0b30*/  ISETP.GE.AND P4, PT, R26.reuse, UR6, PT ;  /* 0x000000061a007c0c */ /* 0x040fe4000bf86270 */
[----:B------:R-:W-:Y:S02]  /*0b40*/  PLOP3.LUT P3, PT, P0, P3, PT, 0x80, 0x8 ;  /* 0x000000000008781c */ /* 0x000fe40000767070 */
[----:B------:R-:W-:Y:S01]  /*0b50*/  ISETP.GT.AND P4, PT, R26, -0x1, !P4 ;  /* 0xffffffff1a00780c */ /* 0x000fe20006784270 */
[----:B------:R-:W0:Y:S01]  /*0b60*/  @P1 LDC.64 R20, c[0x0][0x380] ;  /* 0x0000e000ff141b82 */ /* 0x000e220000000a00 */
[----:B------:R-:W-:-:S02]  /*0b70*/  @P1 IMAD R15, R13, UR6, R14 ;  /* 0x000000060d0f1c24 */ /* 0x000fc4000f8e020e */
[----:B------:R-:W-:Y:S01]  /*0b80*/  PLOP3.LUT P4, PT, P0, P4, PT, 0x80, 0x8 ;  /* 0x000000000008781c */ /* 0x000fe20000789070 */
[----:B------:R-:W-:-:S04]  /*0b90*/  @P2 IMAD R23, R13, UR6, R22 ;  /* 0x000000060d172c24 */ /* 0x000fc8000f8e0216 */
[----:B------:R-:W1:Y:S08]  /*0ba0*/  @P2 LDC.64 R18, c[0x0][0x380] ;  /* 0x0000e000ff122b82 */ /* 0x000e700000000a00 */
[----:B------:R-:W2:Y:S01]  /*0bb0*/  @P3 LDC.64 R16, c[0x0][0x380] ;  /* 0x0000e000ff103b82 */ /* 0x000ea20000000a00 */
[----:B0-----:R-:W-:-:S07]  /*0bc0*/  @P1 IMAD.WIDE R20, R15, 0x4, R20 ;  /* 0x000000040f141825 */ /* 0x001fce00078e0214 */
[----:B------:R-:W0:Y:S01]  /*0bd0*/  @P4 LDC.64 R14, c[0x0][0x380] ;  /* 0x0000e000ff0e4b82 */ /* 0x000e220000000a00 */
[----:B------:R-:W3:Y:S01]  /*0be0*/  @P1 LDG.E.CONSTANT R21, desc[UR10][R20.64] ;  /* 0x0000000a14151981 */ /* 0x000ee2000c1e9900 */
[----:B-1----:R-:W-:-:S04]  /*0bf0*/  @P2 IMAD.WIDE R18, R23, 0x4, R18 ;  /* 0x0000000417122825 */ /* 0x002fc800078e0212 */
[----:B------:R-:W-:Y:S02]  /*0c00*/  @P3 IMAD R23, R13, UR6, R24 ;  /* 0x000000060d173c24 */ /* 0x000fe4000f8e0218 */
[----:B------:R-:W4:Y:S02]  /*0c10*/  @P2 LDG.E.CONSTANT R19, desc[UR10][R18.64] ;  /* 0x0000000a12132981 */ /* 0x000f24000c1e9900 */
[----:B--2---:R-:W-:-:S04]  /*0c20*/  @P3 IMAD.WIDE R16, R23, 0x4, R16 ;  /* 0x0000000417103825 */ /* 0x004fc800078e0210 */
[----:B------:R-:W-:Y:S02]  /*0c30*/  @P4 IMAD R23, R13, UR6, R26 ;  /* 0x000000060d174c24 */ /* 0x000fe4000f8e021a */
[----:B------:R-:W2:Y:S02]  /*0c40*/  @P3 LDG.E.CONSTANT R17, desc[UR10][R16.64] ;  /* 0x0000000a10113981 */ /* 0x000ea4000c1e9900 */
[----:B0-----:R-:W-:-:S06]  /*0c50*/  @P4 IMAD.WIDE R14, R23, 0x4, R14 ;  /* 0x00000004170e4825 */ /* 0x001fcc00078e020e */
[----:B------:R-:W5:Y:S01]  /*0c60*/  @P4 LDG.E.CONSTANT R15, desc[UR10][R14.64] ;  /* 0x0000000a0e0f4981 */ /* 0x000f62000c1e9900 */
[----:B------:R-:W-:Y:S01]  /*0c70*/  UIADD3 UR5, UPT, UPT, UR5, 0x4, URZ ;  /* 0x0000000405057890 */ /* 0x000fe2000fffe0ff */
[----:B---3--:R-:W-:-:S04]  /*0c80*/  @P1 FSETP.GT.AND P5, PT, R21, R2, PT ;  /* 0x000000021500120b */ /* 0x008fc80003fa4000 */
[----:B------:R-:W-:-:S04]  /*0c90*/  @P1 FSEL R2, R21, R2, P5 ;  /* 0x0000000215021208 */ /* 0x000fc80002800000 */
[----:B----4-:R-:W-:-:S04]  /*0ca0*/  @P2 FSETP.GT.AND P1, PT, R19, R2, PT ;  /* 0x000000021300220b */ /* 0x010fc80003f24000 */
[----:B------:R-:W-:-:S04]  /*0cb0*/  @P2 FSEL R2, R19, R2, P1 ;  /* 0x0000000213022208 */ /* 0x000fc80000800000 */
[----:B--2---:R-:W-:-:S04]  /*0cc0*/  @P3 FSETP.GT.AND P1, PT, R17, R2, PT ;  /* 0x000000021100320b */ /* 0x004fc80003f24000 */
[----:B------:R-:W-:-:S04]  /*0cd0*/  @P3 FSEL R2, R17, R2, P1 ;  /* 0x0000000211023208 */ /* 0x000fc80000800000 */
[----:B-----5:R-:W-:-:S04]  /*0ce0*/  @P4 FSETP.GT.AND P1, PT, R15, R2, PT ;  /* 0x000000020f00420b */ /* 0x020fc80003f24000 */
[----:B------:R-:W-:-:S09]  /*0cf0*/  @P4 FSEL R2, R15, R2, P1 ;  /* 0x000000020f024208 */ /* 0x000fd20000800000 */
.L_x_4:
[----:B------:R-:W-:Y:S05]  /*0d00*/  BRA.U !UP2, `(.L_x_3) ;  /* 0x000000010aa47547 */ /* 0x000fea000b800000 */
[----:B------:R-:W0:Y:S01]  /*0d10*/  LDCU UR6, c[0x0][0x390] ;  /* 0x00007200ff0677ac */ /* 0x000e220008000800 */
[----:B------:R-:W-:Y:S02]  /*0d20*/  UISETP.NE.AND UP1, UPT, UR8, 0x1, UPT ;  /* 0x000000010800788c */ /* 0x000fe4000bf25270 */
[----:B0-----:R-:W-:-:S07]  /*0d30*/  ULOP3.LUT UP2, URZ, UR6, 0x1, URZ, 0xc0, !UPT ;  /* 0x0000000106ff7892 */ /* 0x001fce000f84c0ff */
[----:B------:R-:W-:Y:S05]  /*0d40*/  BRA.U !UP1, `(.L_x_5) ;  /* 0x0000000109587547 */ /* 0x000fea000b800000 */
[----:B------:R-:W0:Y:S01]  /*0d50*/  LDCU UR6, c[0x0][0x38c] ;  /* 0x00007180ff0677ac */ /* 0x000e220008000800 */
[----:B------:R-:W-:-:S04]  /*0d60*/  IMAD R20, R25, UR5, R5 ;  /* 0x0000000519147c24 */ /* 0x000fc8000f8e0205 */
[C---:B------:R-:W-:Y:S01]  /*0d70*/  IMAD.IADD R18, R20.reuse, 0x1, R25 ;  /* 0x0000000114127824 */ /* 0x040fe200078e0219 */
[----:B0-----:R-:W-:-:S04]  /*0d80*/  ISETP.GE.AND P1, PT, R20, UR6, PT ;  /* 0x0000000614007c0c */ /* 0x001fc8000bf26270 */
[----:B------:R-:W-:Y:S02]  /*0d90*/  ISETP.GE.AND P2, PT, R18, UR6, PT ;  /* 0x0000000612007c0c */ /* 0x000fe4000bf46270 */
[----:B------:R-:W-:Y:S02]  /*0da0*/  ISETP.GT.AND P1, PT, R20, -0x1, !P1 ;  /* 0xffffffff1400780c */ /* 0x000fe40004f24270 */
[----:B------:R-:W-:Y:S02]  /*0db0*/  ISETP.GT.AND P2, PT, R18, -0x1, !P2 ;  /* 0xffffffff1200780c */ /* 0x000fe40005744270 */
[----:B------:R-:W-:Y:S02]  /*0dc0*/  PLOP3.LUT P1, PT, P0, P1, PT, 0x80, 0x8 ;  /* 0x000000000008781c */ /* 0x000fe40000723070 */
[----:B------:R-:W-:-:S11]  /*0dd0*/  PLOP3.LUT P2, PT, P0, P2, PT, 0x80, 0x8 ;  /* 0x000000000008781c */ /* 0x000fd60000745070 */
[----:B------:R-:W0:Y:S01]  /*0de0*/  @P1 LDC.64 R16, c[0x0][0x380] ;  /* 0x0000e000ff101b82 */ /* 0x000e220000000a00 */
[----:B------:R-:W-:-:S07]  /*0df0*/  @P1 IMAD R19, R13, UR6, R20 ;  /* 0x000000060d131c24 */ /* 0x000fce000f8e0214 */
[----:B------:R-:W1:Y:S01]  /*0e00*/  @P2 LDC.64 R14, c[0x0][0x380] ;  /* 0x0000e000ff0e2b82 */ /* 0x000e620000000a00 */
[----:B0-----:R-:W-:-:S04]  /*0e10*/  @P1 IMAD.WIDE R16, R19, 0x4, R16 ;  /* 0x0000000413101825 */ /* 0x001fc800078e0210 */
[----:B------:R-:W-:Y:S02]  /*0e20*/  @P2 IMAD R19, R13, UR6, R18 ;  /* 0x000000060d132c24 */ /* 0x000fe4000f8e0212 */
[----:B------:R-:W2:Y:S02]  /*0e30*/  @P1 LDG.E.CONSTANT R17, desc[UR10][R16.64] ;  /* 0x0000000a10111981 */ /* 0x000ea4000c1e9900 */
[----:B-1----:R-:W-:-:S06]  /*0e40*/  @P2 IMAD.WIDE R14, R19, 0x4, R14 ;  /* 0x00000004130e2825 */ /* 0x002fcc00078e020e */
[----:B------:R-:W3:Y:S01]  /*0e50*/  @P2 LDG.E.CONSTANT R15, desc[UR10][R14.64] ;  /* 0x0000000a0e0f2981 */ /* 0x000ee2000c1e9900 */
[----:B------:R-:W-:Y:S01]  /*0e60*/  UIADD3 UR5, UPT, UPT, UR5, 0x2, URZ ;  /* 0x0000000205057890 */ /* 0x000fe2000fffe0ff */
[----:B--2---:R-:W-:-:S04]  /*0e70*/  @P1 FSETP.GT.AND P3, PT, R17, R2, PT ;  /* 0x000000021100120b */ /* 0x004fc80003f64000 */
[----:B------:R-:W-:-:S04]  /*0e80*/  @P1 FSEL R2, R17, R2, P3 ;  /* 0x0000000211021208 */ /* 0x000fc80001800000 */
[----:B---3--:R-:W-:-:S04]  /*0e90*/  @P2 FSETP.GT.AND P1, PT, R15, R2, PT ;  /* 0x000000020f00220b */ /* 0x008fc80003f24000 */
[----:B------:R-:W-:-:S09]  /*0ea0*/  @P2 FSEL R2, R15, R2, P1 ;  /* 0x000000020f022208 */ /* 0x000fd20000800000 */
.L_x_5:
[----:B------:R-:W-:Y:S05]  /*0eb0*/  BRA.U !UP2, `(.L_x_3) ;  /* 0x000000010a387547 */ /* 0x000fea000b800000 */
[----:B------:R-:W0:Y:S01]  /*0ec0*/  LDCU UR6, c[0x0][0x38c] ;  /* 0x00007180ff0677ac */ /* 0x000e220008000800 */
[----:B------:R-:W-:Y:S01]  /*0ed0*/  IMAD R16, R25, UR5, R5 ;  /* 0x0000000519107c24 */ /* 0x000fe2000f8e0205 */
[----:B------:R-:W-:Y:S04]  /*0ee0*/  BSSY.RECONVERGENT B0, `(.L_x_3) ;  /* 0x000000b000007945 */ /* 0x000fe80003800200 */
[----:B0-----:R-:W-:-:S04]  /*0ef0*/  ISETP.GE.AND P1, PT, R16, UR6, PT ;  /* 0x0000000610007c0c */ /* 0x001fc8000bf26270 */
[----:B------:R-:W-:-:S04]  /*0f00*/  ISETP.GT.AND P1, PT, R16, -0x1, !P1 ;  /* 0xffffffff1000780c */ /* 0x000fc80004f24270 */
[----:B------:R-:W-:-:S13]  /*0f10*/  PLOP3.LUT P1, PT, P0, P1, PT, 0x80, 0x8 ;  /* 0x000000000008781c */ /* 0x000fda0000723070 */
[----:B------:R-:W-:Y:S05]  /*0f20*/  @!P1 BRA `(.L_x_6) ;  /* 0x0000000000189947 */ /* 0x000fea0003800000 */
[----:B------:R-:W0:Y:S01]  /*0f30*/  LDC.64 R14, c[0x0][0x380] ;  /* 0x0000e000ff0e7b82 */ /* 0x000e220000000a00 */
[----:B------:R-:W-:-:S04]  /*0f40*/  IMAD R13, R13, UR6, R16 ;  /* 0x000000060d0d7c24 */ /* 0x000fc8000f8e0210 */
[----:B0-----:R-:W-:-:S06]  /*0f50*/  IMAD.WIDE R14, R13, 0x4, R14 ;  /* 0x000000040d0e7825 */ /* 0x001fcc00078e020e */
[----:B------:R-:W2:Y:S02]  /*0f60*/  LDG.E.CONSTANT R15, desc[UR10][R14.64] ;  /* 0x0000000a0e0f7981 */ /* 0x000ea4000c1e9900 */
[----:B--2---:R-:W-:-:S04]  /*0f70*/  FSETP.GT.AND P0, PT, R15, R2, PT ;  /* 0x000000020f00720b */ /* 0x004fc80003f04000 */
[----:B------:R-:W-:-:S09]  /*0f80*/  FSEL R2, R15, R2, P0 ;  /* 0x000000020f027208 */ /* 0x000fd20000000000 */
.L_x_6:
[----:B------:R-:W-:Y:S05]  /*0f90*/  BSYNC.RECONVERGENT B0 ;  /* 0x0000000000007941 */ /* 0x000fea0003800200 */
.L_x_3:
[----:B------:R-:W-:Y:S05]  /*0fa0*/  BRA.U UP0, `(.L_x_7) ;  /* 0xfffffff100ac7547 */ /* 0x000fea000b83ffff */
.L_x_0:
[----:B------:R-:W0:Y:S01]  /*0fb0*/  LDC.64 R4, c[0x0][0x3a8] ;  /* 0x0000ea00ff047b82 */ /* 0x000e220000000a00 */
[----:B------:R-:W1:Y:S02]  /*0fc0*/  LDCU UR5, c[0x0][0x3a4] ;  /* 0x00007480ff0577ac */ /* 0x000e640008000800 */
[----:B-1----:R-:W-:-:S04]  /*0fd0*/  IMAD R3, R3, UR5, R0 ;  /* 0x0000000503037c24 */ /* 0x002fc8000f8e0200 */
[----:B0-----:R-:W-:-:S05]  /*0fe0*/  IMAD.WIDE R4, R3, 0x4, R4 ;  /* 0x0000000403047825 */ /* 0x001fca00078e0204 */
[----:B------:R-:W-:Y:S01]  /*0ff0*/  STG.E desc[UR10][R4.64], R2 ;  /* 0x0000000204007986 */ /* 0x000fe2000c10190a */
[----:B------:R-:W-:Y:S05]  /*1000*/  EXIT ;  /* 0x000000000000794d */ /* 0x000fea0003800000 */
.L_x_8:
[----:B------:R-:W-:-:S00]  /*1010*/  BRA `(.L_x_8) ;  /* 0xfffffffc00fc7947 */ /* 0x000fc0000383ffff */
[----:B------:R-:W-:-:S00]  /*1020*/  NOP ;  /* 0x0000000000007918 */ /* 0x000fc00000000000 */
        /* <DEDUP_REMOVED lines=13> */
.L_x_9:


//--------------------- .nv.shared.reserved.0     --------------------------
	.section	.nv.shared.reserved.0,"aw",@nobits
	.weak		__nv_reservedSMEM_offset_0_alias
	.size		__nv_reservedSMEM_offset_0_alias, 0, 64
	.other		__nv_reservedSMEM_offset_0_alias,@"STO_CUDA_RESERVED_SHARED STV_DEFAULT"
__nv_reservedSMEM_offset_0_alias:
	.zero		0
	.zero		64


//--------------------- .nv.constant0._Z16maxpool2d_kernelPKfiiiiiiiiPf --------------------------
	.section	.nv.constant0._Z16maxpool2d_kernelPKfiiiiiiiiPf,"a",@progbits
	.sectionflags	@""
	.align	4
.nv.constant0._Z16maxpool2d_kernelPKfiiiiiiiiPf:
	.zero		944


//--------------------- SYMBOLS --------------------------

	.type		.nv.reservedSmem.offset0,@object
	.size		.nv.reservedSmem.offset0,0x4
